//
// Generated by NVIDIA NVVM Compiler
//
// Compiler Build ID: CL-36424714
// Cuda compilation tools, release 13.0, V13.0.88
// Based on NVVM 20.0.0
//

.version 9.0
.target sm_100
.address_size 64

	// .globl	_Z23leaky_relu_kernel_floatPKfPffi

.visible .entry _Z23leaky_relu_kernel_floatPKfPffi(
	.param .u64 .ptr .align 1 _Z23leaky_relu_kernel_floatPKfPffi_param_0,
	.param .u64 .ptr .align 1 _Z23leaky_relu_kernel_floatPKfPffi_param_1,
	.param .f32 _Z23leaky_relu_kernel_floatPKfPffi_param_2,
	.param .u32 _Z23leaky_relu_kernel_floatPKfPffi_param_3
)
{
	.reg .pred 	%p<3>;
	.reg .b32 	%r<6>;
	.reg .b32 	%f<5>;
	.reg .b64 	%rd<8>;

	ld.param.u64 	%rd1, [_Z23leaky_relu_kernel_floatPKfPffi_param_0];
	ld.param.u64 	%rd2, [_Z23leaky_relu_kernel_floatPKfPffi_param_1];
	ld.param.f32 	%f1, [_Z23leaky_relu_kernel_floatPKfPffi_param_2];
	ld.param.u32 	%r2, [_Z23leaky_relu_kernel_floatPKfPffi_param_3];
	mov.u32 	%r3, %ctaid.x;
	mov.u32 	%r4, %ntid.x;
	mov.u32 	%r5, %tid.x;
	mad.lo.s32 	%r1, %r3, %r4, %r5;
	setp.ge.s32 	%p1, %r1, %r2;
	@%p1 bra 	$L__BB0_2;
	cvta.to.global.u64 	%rd3, %rd1;
	cvta.to.global.u64 	%rd4, %rd2;
	mul.wide.s32 	%rd5, %r1, 4;
	add.s64 	%rd6, %rd3, %rd5;
	ld.global.f32 	%f2, [%rd6];
	setp.gt.f32 	%p2, %f2, 0f00000000;
	mul.f32 	%f3, %f1, %f2;
	selp.f32 	%f4, %f2, %f3, %p2;
	add.s64 	%rd7, %rd4, %rd5;
	st.global.f32 	[%rd7], %f4;
$L__BB0_2:
	ret;

}


// ===== COMPILED SASS (sm_100) =====

	.target	sm_100

	.elftype	@"ET_EXEC"


//--------------------- .note.nv.tkinfo           --------------------------
	.section	.note.nv.tkinfo,"",@"SHT_NOTE"
	.sectionflags	@"SHF_NOTE_NV_TKINFO"
	.tkinfo
        /*0018*/ 	.word	0x00000002
        /*0030*/ 	.string	""
        /*0030*/ 	.string	"ptxas"
        /*0030*/ 	.string	"Cuda compilation tools, release 13.0, V13.0.88"
        /*0030*/ 	.string	"Build cuda_13.0.r13.0/compiler.36424714_0"
        /*0030*/ 	.string	"-arch sm_100 -m 64 "



//--------------------- .note.nv.cuinfo           --------------------------
	.section	.note.nv.cuinfo,"",@"SHT_NOTE"
	.sectionflags	@"SHF_NOTE_NV_CUINFO"
        /*0018*/ 	.short	0x0002
        /*001a*/ 	.short	0x0064
        /*001c*/ 	.short	0x0082
	.zero		2


//--------------------- .nv.info                  --------------------------
	.section	.nv.info,"",@"SHT_CUDA_INFO"
	.align	4


	//----- nvinfo : EIATTR_REGCOUNT
	.align		4
        /*0000*/ 	.byte	0x04, 0x2f
        /*0002*/ 	.short	(.L_1 - .L_0)
	.align		4
.L_0:
        /*0004*/ 	.word	index@(_Z23leaky_relu_kernel_floatPKfPffi)
        /*0008*/ 	.word	0x0000000c


	//----- nvinfo : EIATTR_FRAME_SIZE
	.align		4
.L_1:
        /*000c*/ 	.byte	0x04, 0x11
        /*000e*/ 	.short	(.L_3 - .L_2)
	.align		4
.L_2:
        /*0010*/ 	.word	index@(_Z23leaky_relu_kernel_floatPKfPffi)
        /*0014*/ 	.word	0x00000000


	//----- nvinfo : EIATTR_MIN_STACK_SIZE
	.align		4
.L_3:
        /*0018*/ 	.byte	0x04, 0x12
        /*001a*/ 	.short	(.L_5 - .L_4)
	.align		4
.L_4:
        /*001c*/ 	.word	index@(_Z23leaky_relu_kernel_floatPKfPffi)
        /*0020*/ 	.word	0x00000000
.L_5:


//--------------------- .nv.compat                --------------------------
	.section	.nv.compat,"",@"SHT_CUDA_COMPAT_INFO"
	.align	4
        /*0000*/ 	.byte	0x02, 0x09, 0x00, 0x00, 0x02, 0x02, 0x01, 0x00, 0x02, 0x05, 0x05, 0x00, 0x03, 0x07, 0x01, 0x01
        /*0010*/ 	.byte	0x02, 0x03, 0x00, 0x00, 0x02, 0x06, 0x01, 0x00, 0x04, 0x0b, 0x08, 0x00, 0x09, 0x00, 0x00, 0x00
        /*0020*/ 	.byte	0x00, 0x00, 0x00, 0x00


//--------------------- .nv.info._Z23leaky_relu_kernel_floatPKfPffi --------------------------
	.section	.nv.info._Z23leaky_relu_kernel_floatPKfPffi,"",@"SHT_CUDA_INFO"
	.sectionflags	@""
	.align	4


	//----- nvinfo : EIATTR_CUDA_API_VERSION
	.align		4
        /*0000*/ 	.byte	0x04, 0x37
        /*0002*/ 	.short	(.L_7 - .L_6)
.L_6:
        /*0004*/ 	.word	0x00000082


	//----- nvinfo : EIATTR_KPARAM_INFO
	.align		4
.L_7:
        /*0008*/ 	.byte	0x04, 0x17
        /*000a*/ 	.short	(.L_9 - .L_8)
.L_8:
        /*000c*/ 	.word	0x00000000
        /*0010*/ 	.short	0x0003
        /*0012*/ 	.short	0x0014
        /*0014*/ 	.byte	0x00, 0xf0, 0x11, 0x00


	//----- nvinfo : EIATTR_KPARAM_INFO
	.align		4
.L_9:
        /*0018*/ 	.byte	0x04, 0x17
        /*001a*/ 	.short	(.L_11 - .L_10)
.L_10:
        /*001c*/ 	.word	0x00000000
        /*0020*/ 	.short	0x0002
        /*0022*/ 	.short	0x0010
        /*0024*/ 	.byte	0x00, 0xf0, 0x11, 0x00


	//----- nvinfo : EIATTR_KPARAM_INFO
	.align		4
.L_11:
        /*0028*/ 	.byte	0x04, 0x17
        /*002a*/ 	.short	(.L_13 - .L_12)
.L_12:
        /*002c*/ 	.word	0x00000000
        /*0030*/ 	.short	0x0001
        /*0032*/ 	.short	0x0008
        /*0034*/ 	.byte	0x00, 0xf5, 0x21, 0x00


	//----- nvinfo : EIATTR_KPARAM_INFO
	.align		4
.L_13:
        /*0038*/ 	.byte	0x04, 0x17
        /*003a*/ 	.short	(.L_15 - .L_14)
.L_14:
        /*003c*/ 	.word	0x00000000
        /*0040*/ 	.short	0x0000
        /*0042*/ 	.short	0x0000
        /*0044*/ 	.byte	0x00, 0xf5, 0x21, 0x00


	//----- nvinfo : EIATTR_SPARSE_MMA_MASK
	.align		4
.L_15:
        /*0048*/ 	.byte	0x03, 0x50
        /*004a*/ 	.short	0x0000


	//----- nvinfo : EIATTR_MAXREG_COUNT
	.align		4
        /*004c*/ 	.byte	0x03, 0x1b
        /*004e*/ 	.short	0x00ff


	//----- nvinfo : EIATTR_MERCURY_ISA_VERSION
	.align		4
        /*0050*/ 	.byte	0x03, 0x5f
        /*0052*/ 	.short	0x0101


	//----- nvinfo : EIATTR_VRC_CTA_INIT_COUNT
	.align		4
        /*0054*/ 	.byte	0x02, 0x4a
	.zero		1
	.zero		1


	//----- nvinfo : EIATTR_EXIT_INSTR_OFFSETS
	.align		4
        /*0058*/ 	.byte	0x04, 0x1c
        /*005a*/ 	.short	(.L_17 - .L_16)


	//   ....[0]....
.L_16:
        /*005c*/ 	.word	0x00000070


	//   ....[1]....
        /*0060*/ 	.word	0x00000120


	//----- nvinfo : EIATTR_CBANK_PARAM_SIZE
	.align		4
.L_17:
        /*0064*/ 	.byte	0x03, 0x19
        /*0066*/ 	.short	0x0018


	//----- nvinfo : EIATTR_PARAM_CBANK
	.align		4
        /*0068*/ 	.byte	0x04, 0x0a
        /*006a*/ 	.short	(.L_19 - .L_18)
	.align		4
.L_18:
        /*006c*/ 	.word	index@(.nv.constant0._Z23leaky_relu_kernel_floatPKfPffi)
        /*0070*/ 	.short	0x0380
        /*0072*/ 	.short	0x0018


	//----- nvinfo : EIATTR_SW_WAR
	.align		4
.L_19:
        /*0074*/ 	.byte	0x04, 0x36
        /*0076*/ 	.short	(.L_21 - .L_20)
.L_20:
        /*0078*/ 	.word	0x00000008
.L_21:


//--------------------- .nv.callgraph             --------------------------
	.section	.nv.callgraph,"",@"SHT_CUDA_CALLGRAPH"
	.align	4
	.sectionentsize	8
	.align		4
        /*0000*/ 	.word	0x00000000
	.align		4
        /*0004*/ 	.word	0xffffffff
	.align		4
        /*0008*/ 	.word	0x00000000
	.align		4
        /*000c*/ 	.word	0xfffffffe
	.align		4
        /*0010*/ 	.word	0x00000000
	.align		4
        /*0014*/ 	.word	0xfffffffd
	.align		4
        /*0018*/ 	.word	0x00000000
	.align		4
        /*001c*/ 	.word	0xfffffffc


//--------------------- .text._Z23leaky_relu_kernel_floatPKfPffi --------------------------
	.section	.text._Z23leaky_relu_kernel_floatPKfPffi,"ax",@progbits
	.align	128
        .global         _Z23leaky_relu_kernel_floatPKfPffi
        .type           _Z23leaky_relu_kernel_floatPKfPffi,@function
        .size           _Z23leaky_relu_kernel_floatPKfPffi,(.L_x_1 - _Z23leaky_relu_kernel_floatPKfPffi)
        .other          _Z23leaky_relu_kernel_floatPKfPffi,@"STO_CUDA_ENTRY STV_DEFAULT"
_Z23leaky_relu_kernel_floatPKfPffi:
.text._Z23leaky_relu_kernel_floatPKfPffi:
[----:B------:R-:W-:Y:S01]  /*0000*/  LDC R1, c[0x0][0x37c] ;  /* 0x0000df00ff017b82 */ /* 0x000fe20000000800 */
[----:B------:R-:W0:Y:S07]  /*0010*/  S2R R0, SR_TID.X ;  /* 0x0000000000007919 */ /* 0x000e2e0000002100 */
[----:B------:R-:W0:Y:S01]  /*0020*/  S2UR UR4, SR_CTAID.X ;  /* 0x00000000000479c3 */ /* 0x000e220000002500 */
[----:B------:R-:W1:Y:S07]  /*0030*/  LDCU UR5, c[0x0][0x394] ;  /* 0x00007280ff0577ac */ /* 0x000e6e0008000800 */
[----:B------:R-:W0:Y:S02]  /*0040*/  LDC R7, c[0x0][0x360] ;  /* 0x0000d800ff077b82 */ /* 0x000e240000000800 */
[----:B0-----:R-:W-:-:S05]  /*0050*/  IMAD R7, R7, UR4, R0 ;  /* 0x0000000407077c24 */ /* 0x001fca000f8e0200 */
[----:B-1----:R-:W-:-:S13]  /*0060*/  ISETP.GE.AND P0, PT, R7, UR5, PT ;  /* 0x0000000507007c0c */ /* 0x002fda000bf06270 */
[----:B------:R-:W-:Y:S05]  /*0070*/  @P0 EXIT ;  /* 0x000000000000094d */ /* 0x000fea0003800000 */
[----:B------:R-:W0:Y:S01]  /*0080*/  LDC.64 R2, c[0x0][0x380] ;  /* 0x0000e000ff027b82 */ /* 0x000e220000000a00 */
[----:B------:R-:W1:Y:S01]  /*0090*/  LDCU.64 UR4, c[0x0][0x358] ;  /* 0x00006b00ff0477ac */ /* 0x000e620008000a00 */
[----:B------:R-:W2:Y:S06]  /*00a0*/  LDCU UR6, c[0x0][0x390] ;  /* 0x00007200ff0677ac */ /* 0x000eac0008000800 */
[----:B------:R-:W3:Y:S01]  /*00b0*/  LDC.64 R4, c[0x0][0x388] ;  /* 0x0000e200ff047b82 */ /* 0x000ee20000000a00 */
[----:B0-----:R-:W-:-:S05]  /*00c0*/  IMAD.WIDE R2, R7, 0x4, R2 ;  /* 0x0000000407027825 */ /* 0x001fca00078e0202 */
[----:B-1----:R-:W4:Y:S01]  /*00d0*/  LDG.E R9, desc[UR4][R2.64] ;  /* 0x0000000402097981 */ /* 0x002f22000c1e1900 */
[----:B---3--:R-:W-:Y:S01]  /*00e0*/  IMAD.WIDE R4, R7, 0x4, R4 ;  /* 0x0000000407047825 */ /* 0x008fe200078e0204 */
[----:B----4-:R-:W-:-:S13]  /*00f0*/  FSETP.GT.AND P0, PT, R9, RZ, PT ;  /* 0x000000ff0900720b */ /* 0x010fda0003f04000 */
[----:B--2---:R-:W-:-:S05]  /*0100*/  @!P0 FMUL R9, R9, UR6 ;  /* 0x0000000609098c20 */ /* 0x004fca0008400000 */
[----:B------:R-:W-:Y:S01]  /*0110*/  STG.E desc[UR4][R4.64], R9 ;  /* 0x0000000904007986 */ /* 0x000fe2000c101904 */
[----:B------:R-:W-:Y:S05]  /*0120*/  EXIT ;  /* 0x000000000000794d */ /* 0x000fea0003800000 */
.L_x_0:
[----:B------:R-:W-:-:S00]  /*0130*/  BRA `(.L_x_0) ;  /* 0xfffffffc00fc7947 */ /* 0x000fc0000383ffff */
[----:B------:R-:W-:-:S00]  /*0140*/  NOP ;  /* 0x0000000000007918 */ /* 0x000fc00000000000 */
        /* <DEDUP_REMOVED lines=11> */
.L_x_1:


//--------------------- .nv.shared.reserved.0     --------------------------
	.section	.nv.shared.reserved.0,"aw",@nobits
	.weak		__nv_reservedSMEM_offset_0_alias
	.size		__nv_reservedSMEM_offset_0_alias, 0, 64
	.other		__nv_reservedSMEM_offset_0_alias,@"STO_CUDA_RESERVED_SHARED STV_DEFAULT"
__nv_reservedSMEM_offset_0_alias:
	.zero		0
	.zero		64


//--------------------- .nv.constant0._Z23leaky_relu_kernel_floatPKfPffi --------------------------
	.section	.nv.constant0._Z23leaky_relu_kernel_floatPKfPffi,"a",@progbits
	.sectionflags	@""
	.align	4
.nv.constant0._Z23leaky_relu_kernel_floatPKfPffi:
	.zero		920


//--------------------- SYMBOLS --------------------------

	.type		.nv.reservedSmem.offset0,@object
	.size		.nv.reservedSmem.offset0,0x4
